//
// Generated by NVIDIA NVVM Compiler
//
// Compiler Build ID: CL-36424714
// Cuda compilation tools, release 13.0, V13.0.88
// Based on NVVM 20.0.0
//

.version 9.0
.target sm_100
.address_size 64

	// .globl	_Z11test_kernelPi

.visible .entry _Z11test_kernelPi(
	.param .u64 .ptr .align 1 _Z11test_kernelPi_param_0
)
{
	.reg .pred 	%p<2>;
	.reg .b32 	%r<2>;
	.reg .b64 	%rd<5>;

	ld.param.u64 	%rd1, [_Z11test_kernelPi_param_0];
	mov.u32 	%r1, %tid.x;
	setp.gt.u32 	%p1, %r1, 9;
	@%p1 bra 	$L__BB0_2;
	cvta.to.global.u64 	%rd2, %rd1;
	mul.wide.u32 	%rd3, %r1, 4;
	add.s64 	%rd4, %rd2, %rd3;
	st.global.u32 	[%rd4], %r1;
$L__BB0_2:
	ret;

}


// ===== COMPILED SASS (sm_100) =====

	.target	sm_100

	.elftype	@"ET_EXEC"


//--------------------- .note.nv.tkinfo           --------------------------
	.section	.note.nv.tkinfo,"",@"SHT_NOTE"
	.sectionflags	@"SHF_NOTE_NV_TKINFO"
	.tkinfo
        /*0018*/ 	.word	0x00000002
        /*0030*/ 	.string	""
        /*0030*/ 	.string	"ptxas"
        /*0030*/ 	.string	"Cuda compilation tools, release 13.0, V13.0.88"
        /*0030*/ 	.string	"Build cuda_13.0.r13.0/compiler.36424714_0"
        /*0030*/ 	.string	"-arch sm_100 -m 64 "



//--------------------- .note.nv.cuinfo           --------------------------
	.section	.note.nv.cuinfo,"",@"SHT_NOTE"
	.sectionflags	@"SHF_NOTE_NV_CUINFO"
        /*0018*/ 	.short	0x0002
        /*001a*/ 	.short	0x0064
        /*001c*/ 	.short	0x0082
	.zero		2


//--------------------- .nv.info                  --------------------------
	.section	.nv.info,"",@"SHT_CUDA_INFO"
	.align	4


	//----- nvinfo : EIATTR_REGCOUNT
	.align		4
        /*0000*/ 	.byte	0x04, 0x2f
        /*0002*/ 	.short	(.L_1 - .L_0)
	.align		4
.L_0:
        /*0004*/ 	.word	index@(_Z11test_kernelPi)
        /*0008*/ 	.word	0x00000008


	//----- nvinfo : EIATTR_FRAME_SIZE
	.align		4
.L_1:
        /*000c*/ 	.byte	0x04, 0x11
        /*000e*/ 	.short	(.L_3 - .L_2)
	.align		4
.L_2:
        /*0010*/ 	.word	index@(_Z11test_kernelPi)
        /*0014*/ 	.word	0x00000000


	//----- nvinfo : EIATTR_MIN_STACK_SIZE
	.align		4
.L_3:
        /*0018*/ 	.byte	0x04, 0x12
        /*001a*/ 	.short	(.L_5 - .L_4)
	.align		4
.L_4:
        /*001c*/ 	.word	index@(_Z11test_kernelPi)
        /*0020*/ 	.word	0x00000000
.L_5:


//--------------------- .nv.compat                --------------------------
	.section	.nv.compat,"",@"SHT_CUDA_COMPAT_INFO"
	.align	4
        /*0000*/ 	.byte	0x02, 0x09, 0x00, 0x00, 0x02, 0x02, 0x01, 0x00, 0x02, 0x05, 0x05, 0x00, 0x03, 0x07, 0x01, 0x01
        /*0010*/ 	.byte	0x02, 0x03, 0x00, 0x00, 0x02, 0x06, 0x01, 0x00, 0x04, 0x0b, 0x08, 0x00, 0x09, 0x00, 0x00, 0x00
        /*0020*/ 	.byte	0x00, 0x00, 0x00, 0x00


//--------------------- .nv.info._Z11test_kernelPi --------------------------
	.section	.nv.info._Z11test_kernelPi,"",@"SHT_CUDA_INFO"
	.sectionflags	@""
	.align	4


	//----- nvinfo : EIATTR_CUDA_API_VERSION
	.align		4
        /*0000*/ 	.byte	0x04, 0x37
        /*0002*/ 	.short	(.L_7 - .L_6)
.L_6:
        /*0004*/ 	.word	0x00000082


	//----- nvinfo : EIATTR_KPARAM_INFO
	.align		4
.L_7:
        /*0008*/ 	.byte	0x04, 0x17
        /*000a*/ 	.short	(.L_9 - .L_8)
.L_8:
        /*000c*/ 	.word	0x00000000
        /*0010*/ 	.short	0x0000
        /*0012*/ 	.short	0x0000
        /*0014*/ 	.byte	0x00, 0xf5, 0x21, 0x00


	//----- nvinfo : EIATTR_SPARSE_MMA_MASK
	.align		4
.L_9:
        /*0018*/ 	.byte	0x03, 0x50
        /*001a*/ 	.short	0x0000


	//----- nvinfo : EIATTR_MAXREG_COUNT
	.align		4
        /*001c*/ 	.byte	0x03, 0x1b
        /*001e*/ 	.short	0x00ff


	//----- nvinfo : EIATTR_MERCURY_ISA_VERSION
	.align		4
        /*0020*/ 	.byte	0x03, 0x5f
        /*0022*/ 	.short	0x0101


	//----- nvinfo : EIATTR_VRC_CTA_INIT_COUNT
	.align		4
        /*0024*/ 	.byte	0x02, 0x4a
	.zero		1
	.zero		1


	//----- nvinfo : EIATTR_EXIT_INSTR_OFFSETS
	.align		4
        /*0028*/ 	.byte	0x04, 0x1c
        /*002a*/ 	.short	(.L_11 - .L_10)


	//   ....[0]....
.L_10:
        /*002c*/ 	.word	0x00000030


	//   ....[1]....
        /*0030*/ 	.word	0x00000080


	//----- nvinfo : EIATTR_CBANK_PARAM_SIZE
	.align		4
.L_11:
        /*0034*/ 	.byte	0x03, 0x19
        /*0036*/ 	.short	0x0008


	//----- nvinfo : EIATTR_PARAM_CBANK
	.align		4
        /*0038*/ 	.byte	0x04, 0x0a
        /*003a*/ 	.short	(.L_13 - .L_12)
	.align		4
.L_12:
        /*003c*/ 	.word	index@(.nv.constant0._Z11test_kernelPi)
        /*0040*/ 	.short	0x0380
        /*0042*/ 	.short	0x0008


	//----- nvinfo : EIATTR_SW_WAR
	.align		4
.L_13:
        /*0044*/ 	.byte	0x04, 0x36
        /*0046*/ 	.short	(.L_15 - .L_14)
.L_14:
        /*0048*/ 	.word	0x00000008
.L_15:


//--------------------- .nv.callgraph             --------------------------
	.section	.nv.callgraph,"",@"SHT_CUDA_CALLGRAPH"
	.align	4
	.sectionentsize	8
	.align		4
        /*0000*/ 	.word	0x00000000
	.align		4
        /*0004*/ 	.word	0xffffffff
	.align		4
        /*0008*/ 	.word	0x00000000
	.align		4
        /*000c*/ 	.word	0xfffffffe
	.align		4
        /*0010*/ 	.word	0x00000000
	.align		4
        /*0014*/ 	.word	0xfffffffd
	.align		4
        /*0018*/ 	.word	0x00000000
	.align		4
        /*001c*/ 	.word	0xfffffffc


//--------------------- .text._Z11test_kernelPi   --------------------------
	.section	.text._Z11test_kernelPi,"ax",@progbits
	.align	128
        .global         _Z11test_kernelPi
        .type           _Z11test_kernelPi,@function
        .size           _Z11test_kernelPi,(.L_x_1 - _Z11test_kernelPi)
        .other          _Z11test_kernelPi,@"STO_CUDA_ENTRY STV_DEFAULT"
_Z11test_kernelPi:
.text._Z11test_kernelPi:
[----:B------:R-:W-:Y:S01]  /*0000*/  LDC R1, c[0x0][0x37c] ;  /* 0x0000df00ff017b82 */ /* 0x000fe20000000800 */
[----:B------:R-:W0:Y:S02]  /*0010*/  S2R R5, SR_TID.X ;  /* 0x0000000000057919 */ /* 0x000e240000002100 */
[----:B0-----:R-:W-:-:S13]  /*0020*/  ISETP.GT.U32.AND P0, PT, R5, 0x9, PT ;  /* 0x000000090500780c */ /* 0x001fda0003f04070 */
[----:B------:R-:W-:Y:S05]  /*0030*/  @P0 EXIT ;  /* 0x000000000000094d */ /* 0x000fea0003800000 */
[----:B------:R-:W0:Y:S01]  /*0040*/  LDC.64 R2, c[0x0][0x380] ;  /* 0x0000e000ff027b82 */ /* 0x000e220000000a00 */
[----:B------:R-:W1:Y:S01]  /*0050*/  LDCU.64 UR4, c[0x0][0x358] ;  /* 0x00006b00ff0477ac */ /* 0x000e620008000a00 */
[----:B0-----:R-:W-:-:S05]  /*0060*/  IMAD.WIDE.U32 R2, R5, 0x4, R2 ;  /* 0x0000000405027825 */ /* 0x001fca00078e0002 */
[----:B-1----:R-:W-:Y:S01]  /*0070*/  STG.E desc[UR4][R2.64], R5 ;  /* 0x0000000502007986 */ /* 0x002fe2000c101904 */
[----:B------:R-:W-:Y:S05]  /*0080*/  EXIT ;  /* 0x000000000000794d */ /* 0x000fea0003800000 */
.L_x_0:
[----:B------:R-:W-:-:S00]  /*0090*/  BRA `(.L_x_0) ;  /* 0xfffffffc00fc7947 */ /* 0x000fc0000383ffff */
[----:B------:R-:W-:-:S00]  /*00a0*/  NOP ;  /* 0x0000000000007918 */ /* 0x000fc00000000000 */
        /* <DEDUP_REMOVED lines=13> */
.L_x_1:


//--------------------- .nv.shared.reserved.0     --------------------------
	.section	.nv.shared.reserved.0,"aw",@nobits
	.weak		__nv_reservedSMEM_offset_0_alias
	.size		__nv_reservedSMEM_offset_0_alias, 0, 64
	.other		__nv_reservedSMEM_offset_0_alias,@"STO_CUDA_RESERVED_SHARED STV_DEFAULT"
__nv_reservedSMEM_offset_0_alias:
	.zero		0
	.zero		64


//--------------------- .nv.constant0._Z11test_kernelPi --------------------------
	.section	.nv.constant0._Z11test_kernelPi,"a",@progbits
	.sectionflags	@""
	.align	4
.nv.constant0._Z11test_kernelPi:
	.zero		904


//--------------------- SYMBOLS --------------------------

	.type		.nv.reservedSmem.offset0,@object
	.size		.nv.reservedSmem.offset0,0x4
